	.headerflags	@"EF_CUDA_TEXMODE_UNIFIED EF_CUDA_64BIT_ADDRESS EF_CUDA_ACCELERATORS EF_CUDA_SM90 EF_CUDA_VIRTUAL_SM(EF_CUDA_SM90)"
	.elftype	@"ET_EXEC"


//--------------------- .nv.info                  --------------------------
	.section	.nv.info,"",@"SHT_CUDA_INFO"
	.align	4


	//----- nvinfo : EIATTR_REGCOUNT
	.align		4
        /*0000*/ 	.byte	0x04, 0x2f
        /*0002*/ 	.short	(.L_1 - .L_0)
	.align		4
.L_0:
        /*0004*/ 	.word	index@(triton_poi_fused_relu_threshold_backward_1)
        /*0008*/ 	.word	0x0000000c


	//----- nvinfo : EIATTR_MIN_STACK_SIZE
	.align		4
.L_1:
        /*000c*/ 	.byte	0x04, 0x12
        /*000e*/ 	.short	(.L_3 - .L_2)
	.align		4
.L_2:
        /*0010*/ 	.word	index@(triton_poi_fused_relu_threshold_backward_1)
        /*0014*/ 	.word	0x00000000


	//----- nvinfo : EIATTR_FRAME_SIZE
	.align		4
.L_3:
        /*0018*/ 	.byte	0x04, 0x11
        /*001a*/ 	.short	(.L_5 - .L_4)
	.align		4
.L_4:
        /*001c*/ 	.word	index@(triton_poi_fused_relu_threshold_backward_1)
        /*0020*/ 	.word	0x00000000


	//----- nvinfo : EIATTR_MIN_STACK_SIZE
	.align		4
.L_5:
        /*0024*/ 	.byte	0x04, 0x12
        /*0026*/ 	.short	(.L_7 - .L_6)
	.align		4
.L_6:
        /*0028*/ 	.word	index@(triton_poi_fused_relu_threshold_backward_1)
        /*002c*/ 	.word	0x00000000
.L_7:


//--------------------- .nv.info.triton_poi_fused_relu_threshold_backward_1 --------------------------
	.section	.nv.info.triton_poi_fused_relu_threshold_backward_1,"",@"SHT_CUDA_INFO"
	.sectionflags	@""
	.align	4


	//----- nvinfo : EIATTR_CUDA_API_VERSION
	.align		4
        /*0000*/ 	.byte	0x04, 0x37
        /*0002*/ 	.short	(.L_9 - .L_8)
.L_8:
        /*0004*/ 	.word	0x0000007c


	//----- nvinfo : EIATTR_KPARAM_INFO
	.align		4
.L_9:
        /*0008*/ 	.byte	0x04, 0x17
        /*000a*/ 	.short	(.L_11 - .L_10)
.L_10:
        /*000c*/ 	.word	0x00000000
        /*0010*/ 	.short	0x0002
        /*0012*/ 	.short	0x0010
        /*0014*/ 	.byte	0x00, 0xf0, 0x11, 0x00


	//----- nvinfo : EIATTR_KPARAM_INFO
	.align		4
.L_11:
        /*0018*/ 	.byte	0x04, 0x17
        /*001a*/ 	.short	(.L_13 - .L_12)
.L_12:
        /*001c*/ 	.word	0x00000000
        /*0020*/ 	.short	0x0001
        /*0022*/ 	.short	0x0008
        /*0024*/ 	.byte	0x00, 0xf4, 0x21, 0x00


	//----- nvinfo : EIATTR_KPARAM_INFO
	.align		4
.L_13:
        /*0028*/ 	.byte	0x04, 0x17
        /*002a*/ 	.short	(.L_15 - .L_14)
.L_14:
        /*002c*/ 	.word	0x00000000
        /*0030*/ 	.short	0x0000
        /*0032*/ 	.short	0x0000
        /*0034*/ 	.byte	0x00, 0xf4, 0x21, 0x00


	//----- nvinfo : EIATTR_SPARSE_MMA_MASK
	.align		4
.L_15:
        /*0038*/ 	.byte	0x03, 0x50
        /*003a*/ 	.short	0x0000


	//----- nvinfo : EIATTR_MAXREG_COUNT
	.align		4
        /*003c*/ 	.byte	0x03, 0x1b
        /*003e*/ 	.short	0x00ff


	//----- nvinfo : EIATTR_EXIT_INSTR_OFFSETS
	.align		4
        /*0040*/ 	.byte	0x04, 0x1c
        /*0042*/ 	.short	(.L_17 - .L_16)


	//   ....[0]....
.L_16:
        /*0044*/ 	.word	0x00000160


	//   ....[1]....
        /*0048*/ 	.word	0x00000180


	//----- nvinfo : EIATTR_REQNTID
	.align		4
.L_17:
        /*004c*/ 	.byte	0x04, 0x10
        /*004e*/ 	.short	(.L_19 - .L_18)
.L_18:
        /*0050*/ 	.word	0x00000080
        /*0054*/ 	.word	0x00000001
        /*0058*/ 	.word	0x00000001


	//----- nvinfo : EIATTR_CRS_STACK_SIZE
	.align		4
.L_19:
        /*005c*/ 	.byte	0x04, 0x1e
        /*005e*/ 	.short	(.L_21 - .L_20)
.L_20:
        /*0060*/ 	.word	0x00000000


	//----- nvinfo : EIATTR_CBANK_PARAM_SIZE
	.align		4
.L_21:
        /*0064*/ 	.byte	0x03, 0x19
        /*0066*/ 	.short	0x0014


	//----- nvinfo : EIATTR_PARAM_CBANK
	.align		4
        /*0068*/ 	.byte	0x04, 0x0a
        /*006a*/ 	.short	(.L_23 - .L_22)
	.align		4
.L_22:
        /*006c*/ 	.word	index@(.nv.constant0.triton_poi_fused_relu_threshold_backward_1)
        /*0070*/ 	.short	0x0210
        /*0072*/ 	.short	0x0014


	//----- nvinfo : EIATTR_SW_WAR
	.align		4
.L_23:
        /*0074*/ 	.byte	0x04, 0x36
        /*0076*/ 	.short	(.L_25 - .L_24)
.L_24:
        /*0078*/ 	.word	0x00000008
.L_25:


//--------------------- .nv.callgraph             --------------------------
	.section	.nv.callgraph,"",@"SHT_CUDA_CALLGRAPH"
	.align	4
	.sectionentsize	8
	.align		4
        /*0000*/ 	.word	0x00000000
	.align		4
        /*0004*/ 	.word	0xffffffff
	.align		4
        /*0008*/ 	.word	0x00000000
	.align		4
        /*000c*/ 	.word	0xfffffffe
	.align		4
        /*0010*/ 	.word	0x00000000
	.align		4
        /*0014*/ 	.word	0xfffffffd
	.align		4
        /*0018*/ 	.word	0x00000000
	.align		4
        /*001c*/ 	.word	0xfffffffc


//--------------------- .text.triton_poi_fused_relu_threshold_backward_1 --------------------------
	.section	.text.triton_poi_fused_relu_threshold_backward_1,"ax",@progbits
	.align	128
        .global         triton_poi_fused_relu_threshold_backward_1
        .type           triton_poi_fused_relu_threshold_backward_1,@function
        .size           triton_poi_fused_relu_threshold_backward_1,(.L_x_3 - triton_poi_fused_relu_threshold_backward_1)
        .other          triton_poi_fused_relu_threshold_backward_1,@"STO_CUDA_ENTRY STV_DEFAULT"
triton_poi_fused_relu_threshold_backward_1:
.text.triton_poi_fused_relu_threshold_backward_1:
[----:B------:R-:W0:Y:S02]  /*0000*/  LDC R1, c[0x0][0x28] ;  /* 0x00000a00ff017b82 */ /* 0x000e240000000800 */
[----:B------:R-:W1:Y:S01]  /*0010*/  S2R R0, SR_TID.X ;  /* 0x0000000000007919 */ /* 0x000e620000002100 */
[----:B------:R-:W2:Y:S01]  /*0020*/  LDC.64 R2, c[0x0][0x210] ;  /* 0x00008400ff027b82 */ /* 0x000ea20000000a00 */
[----:B------:R-:W-:Y:S01]  /*0030*/  ULDC.64 UR4, c[0x0][0x208] ;  /* 0x0000820000047ab9 */ /* 0x000fe20000000a00 */
[----:B------:R-:W-:Y:S01]  /*0040*/  BSSY B0, `(.L_x_0) ;  /* 0x0000009000007945 */ /* 0x000fe20003800000 */
[----:B------:R-:W3:Y:S01]  /*0050*/  S2R R5, SR_CTAID.X ;  /* 0x0000000000057919 */ /* 0x000ee20000002500 */
[----:B-1----:R-:W-:-:S05]  /*0060*/  LOP3.LUT R0, R0, 0x7f, RZ, 0xc0, !PT ;  /* 0x0000007f00007812 */ /* 0x002fca00078ec0ff */
[----:B---3--:R-:W-:Y:S02]  /*0070*/  IMAD R5, R5, 0x80, R0 ;  /* 0x0000008005057824 */ /* 0x008fe400078e0200 */
[----:B------:R-:W-:Y:S02]  /*0080*/  IMAD.MOV.U32 R0, RZ, RZ, RZ ;  /* 0x000000ffff007224 */ /* 0x000fe400078e00ff */
[C---:B--2---:R-:W-:Y:S01]  /*0090*/  IMAD.WIDE R2, R5.reuse, 0x4, R2 ;  /* 0x0000000405027825 */ /* 0x044fe200078e0202 */
[----:B------:R-:W-:-:S13]  /*00a0*/  ISETP.GE.AND P0, PT, R5, 0x100, PT ;  /* 0x000001000500780c */ /* 0x000fda0003f06270 */
[----:B------:R-:W-:Y:S05]  /*00b0*/  @P0 BRA `(.L_x_1) ;  /* 0x0000000000040947 */ /* 0x000fea0003800000 */
[----:B------:R1:W5:Y:S02]  /*00c0*/  LDG.E R0, desc[UR4][R2.64] ;  /* 0x0000000402007981 */ /* 0x000364000c1e1900 */
.L_x_1:
[----:B------:R-:W-:Y:S05]  /*00d0*/  BSYNC B0 ;  /* 0x0000000000007941 */ /* 0x000fea0003800000 */
.L_x_0:
[----:B-----5:R-:W-:Y:S01]  /*00e0*/  FSETP.GEU.AND P1, PT, R0, RZ, PT ;  /* 0x000000ff0000720b */ /* 0x020fe20003f2e000 */
[----:B------:R-:W-:-:S03]  /*00f0*/  ULDC.64 UR6, c[0x0][0x218] ;  /* 0x0000860000067ab9 */ /* 0x000fc60000000a00 */
[----:B------:R-:W-:Y:S02]  /*0100*/  FSEL R7, R0, RZ, P1 ;  /* 0x000000ff00077208 */ /* 0x000fe40000800000 */
[----:B------:R-:W-:Y:S02]  /*0110*/  IADD3 R4, P1, R5, UR6, RZ ;  /* 0x0000000605047c10 */ /* 0x000fe4000ff3e0ff */
[----:B------:R-:W-:Y:S01]  /*0120*/  FSETP.GTU.AND P2, PT, R7, RZ, PT ;  /* 0x000000ff0700720b */ /* 0x000fe20003f4c000 */
[----:B------:R2:W-:Y:S01]  /*0130*/  @!P0 STG.E desc[UR4][R2.64], R7 ;  /* 0x0000000702008986 */ /* 0x0005e2000c101904 */
[----:B------:R-:W-:Y:S02]  /*0140*/  LEA.HI.X.SX32 R5, R5, UR7, 0x1, P1 ;  /* 0x0000000705057c11 */ /* 0x000fe400088f0eff */
[----:B------:R-:W-:Y:S01]  /*0150*/  SEL R9, RZ, 0x1, P2 ;  /* 0x00000001ff097807 */ /* 0x000fe20001000000 */
[----:B------:R-:W-:Y:S08]  /*0160*/  @P0 EXIT ;  /* 0x000000000000094d */ /* 0x000ff00003800000 */
[----:B------:R-:W-:Y:S01]  /*0170*/  STG.E.U8 desc[UR4][R4.64], R9 ;  /* 0x0000000904007986 */ /* 0x000fe2000c101104 */
[----:B------:R-:W-:Y:S05]  /*0180*/  EXIT ;  /* 0x000000000000794d */ /* 0x000fea0003800000 */
.L_x_2:
[----:B------:R-:W-:-:S00]  /*0190*/  BRA `(.L_x_2) ;  /* 0xfffffffc00fc7947 */ /* 0x000fc0000383ffff */
[----:B------:R-:W-:-:S00]  /*01a0*/  NOP ;  /* 0x0000000000007918 */ /* 0x000fc00000000000 */
        /* <DEDUP_REMOVED lines=13> */
.L_x_3:


//--------------------- .nv.constant0.triton_poi_fused_relu_threshold_backward_1 --------------------------
	.section	.nv.constant0.triton_poi_fused_relu_threshold_backward_1,"a",@progbits
	.sectionflags	@""
	.align	4
.nv.constant0.triton_poi_fused_relu_threshold_backward_1:
	.zero		548
